//
// Generated by NVIDIA NVVM Compiler
//
// Compiler Build ID: CL-36424714
// Cuda compilation tools, release 13.0, V13.0.88
// Based on NVVM 20.0.0
//

.version 9.0
.target sm_100
.address_size 64

	// .globl	_Z6kernelPjS_

.visible .entry _Z6kernelPjS_(
	.param .u64 .ptr .align 1 _Z6kernelPjS__param_0,
	.param .u64 .ptr .align 1 _Z6kernelPjS__param_1
)
{
	.reg .b32 	%r<3>;
	.reg .b64 	%rd<7>;

	ld.param.u64 	%rd1, [_Z6kernelPjS__param_0];
	ld.param.u64 	%rd2, [_Z6kernelPjS__param_1];
	cvta.to.global.u64 	%rd3, %rd1;
	cvta.to.global.u64 	%rd4, %rd2;
	atom.global.add.u32 	%r1, [%rd4], 1;
	mov.u32 	%r2, %tid.x;
	mul.wide.u32 	%rd5, %r2, 4;
	add.s64 	%rd6, %rd3, %rd5;
	st.global.u32 	[%rd6], %r1;
	ret;

}


// ===== COMPILED SASS (sm_100) =====

	.target	sm_100

	.elftype	@"ET_EXEC"


//--------------------- .note.nv.tkinfo           --------------------------
	.section	.note.nv.tkinfo,"",@"SHT_NOTE"
	.sectionflags	@"SHF_NOTE_NV_TKINFO"
	.tkinfo
        /*0018*/ 	.word	0x00000002
        /*0030*/ 	.string	""
        /*0030*/ 	.string	"ptxas"
        /*0030*/ 	.string	"Cuda compilation tools, release 13.0, V13.0.88"
        /*0030*/ 	.string	"Build cuda_13.0.r13.0/compiler.36424714_0"
        /*0030*/ 	.string	"-arch sm_100 -m 64 "



//--------------------- .note.nv.cuinfo           --------------------------
	.section	.note.nv.cuinfo,"",@"SHT_NOTE"
	.sectionflags	@"SHF_NOTE_NV_CUINFO"
        /*0018*/ 	.short	0x0002
        /*001a*/ 	.short	0x0064
        /*001c*/ 	.short	0x0082
	.zero		2


//--------------------- .nv.info                  --------------------------
	.section	.nv.info,"",@"SHT_CUDA_INFO"
	.align	4


	//----- nvinfo : EIATTR_REGCOUNT
	.align		4
        /*0000*/ 	.byte	0x04, 0x2f
        /*0002*/ 	.short	(.L_1 - .L_0)
	.align		4
.L_0:
        /*0004*/ 	.word	index@(_Z6kernelPjS_)
        /*0008*/ 	.word	0x0000000e


	//----- nvinfo : EIATTR_FRAME_SIZE
	.align		4
.L_1:
        /*000c*/ 	.byte	0x04, 0x11
        /*000e*/ 	.short	(.L_3 - .L_2)
	.align		4
.L_2:
        /*0010*/ 	.word	index@(_Z6kernelPjS_)
        /*0014*/ 	.word	0x00000000


	//----- nvinfo : EIATTR_MIN_STACK_SIZE
	.align		4
.L_3:
        /*0018*/ 	.byte	0x04, 0x12
        /*001a*/ 	.short	(.L_5 - .L_4)
	.align		4
.L_4:
        /*001c*/ 	.word	index@(_Z6kernelPjS_)
        /*0020*/ 	.word	0x00000000
.L_5:


//--------------------- .nv.compat                --------------------------
	.section	.nv.compat,"",@"SHT_CUDA_COMPAT_INFO"
	.align	4
        /*0000*/ 	.byte	0x02, 0x09, 0x00, 0x00, 0x02, 0x02, 0x01, 0x00, 0x02, 0x05, 0x05, 0x00, 0x03, 0x07, 0x01, 0x01
        /*0010*/ 	.byte	0x02, 0x03, 0x00, 0x00, 0x02, 0x06, 0x01, 0x00, 0x04, 0x0b, 0x08, 0x00, 0x09, 0x00, 0x00, 0x00
        /*0020*/ 	.byte	0x00, 0x00, 0x00, 0x00


//--------------------- .nv.info._Z6kernelPjS_    --------------------------
	.section	.nv.info._Z6kernelPjS_,"",@"SHT_CUDA_INFO"
	.sectionflags	@""
	.align	4


	//----- nvinfo : EIATTR_CUDA_API_VERSION
	.align		4
        /*0000*/ 	.byte	0x04, 0x37
        /*0002*/ 	.short	(.L_7 - .L_6)
.L_6:
        /*0004*/ 	.word	0x00000082


	//----- nvinfo : EIATTR_KPARAM_INFO
	.align		4
.L_7:
        /*0008*/ 	.byte	0x04, 0x17
        /*000a*/ 	.short	(.L_9 - .L_8)
.L_8:
        /*000c*/ 	.word	0x00000000
        /*0010*/ 	.short	0x0001
        /*0012*/ 	.short	0x0008
        /*0014*/ 	.byte	0x00, 0xf5, 0x21, 0x00


	//----- nvinfo : EIATTR_KPARAM_INFO
	.align		4
.L_9:
        /*0018*/ 	.byte	0x04, 0x17
        /*001a*/ 	.short	(.L_11 - .L_10)
.L_10:
        /*001c*/ 	.word	0x00000000
        /*0020*/ 	.short	0x0000
        /*0022*/ 	.short	0x0000
        /*0024*/ 	.byte	0x00, 0xf5, 0x21, 0x00


	//----- nvinfo : EIATTR_SPARSE_MMA_MASK
	.align		4
.L_11:
        /*0028*/ 	.byte	0x03, 0x50
        /*002a*/ 	.short	0x0000


	//----- nvinfo : EIATTR_MAXREG_COUNT
	.align		4
        /*002c*/ 	.byte	0x03, 0x1b
        /*002e*/ 	.short	0x00ff


	//----- nvinfo : EIATTR_MERCURY_ISA_VERSION
	.align		4
        /*0030*/ 	.byte	0x03, 0x5f
        /*0032*/ 	.short	0x0101


	//----- nvinfo : EIATTR_INT_WARP_WIDE_INSTR_OFFSETS
	.align		4
        /*0034*/ 	.byte	0x04, 0x31
        /*0036*/ 	.short	(.L_13 - .L_12)


	//   ....[0]....
.L_12:
        /*0038*/ 	.word	0x00000020


	//   ....[1]....
        /*003c*/ 	.word	0x000000f0


	//----- nvinfo : EIATTR_VRC_CTA_INIT_COUNT
	.align		4
.L_13:
        /*0040*/ 	.byte	0x02, 0x4a
	.zero		1
	.zero		1


	//----- nvinfo : EIATTR_EXIT_INSTR_OFFSETS
	.align		4
        /*0044*/ 	.byte	0x04, 0x1c
        /*0046*/ 	.short	(.L_15 - .L_14)


	//   ....[0]....
.L_14:
        /*0048*/ 	.word	0x00000120


	//----- nvinfo : EIATTR_CBANK_PARAM_SIZE
	.align		4
.L_15:
        /*004c*/ 	.byte	0x03, 0x19
        /*004e*/ 	.short	0x0010


	//----- nvinfo : EIATTR_PARAM_CBANK
	.align		4
        /*0050*/ 	.byte	0x04, 0x0a
        /*0052*/ 	.short	(.L_17 - .L_16)
	.align		4
.L_16:
        /*0054*/ 	.word	index@(.nv.constant0._Z6kernelPjS_)
        /*0058*/ 	.short	0x0380
        /*005a*/ 	.short	0x0010


	//----- nvinfo : EIATTR_SW_WAR
	.align		4
.L_17:
        /*005c*/ 	.byte	0x04, 0x36
        /*005e*/ 	.short	(.L_19 - .L_18)
.L_18:
        /*0060*/ 	.word	0x00000008
.L_19:


//--------------------- .nv.callgraph             --------------------------
	.section	.nv.callgraph,"",@"SHT_CUDA_CALLGRAPH"
	.align	4
	.sectionentsize	8
	.align		4
        /*0000*/ 	.word	0x00000000
	.align		4
        /*0004*/ 	.word	0xffffffff
	.align		4
        /*0008*/ 	.word	0x00000000
	.align		4
        /*000c*/ 	.word	0xfffffffe
	.align		4
        /*0010*/ 	.word	0x00000000
	.align		4
        /*0014*/ 	.word	0xfffffffd
	.align		4
        /*0018*/ 	.word	0x00000000
	.align		4
        /*001c*/ 	.word	0xfffffffc


//--------------------- .text._Z6kernelPjS_       --------------------------
	.section	.text._Z6kernelPjS_,"ax",@progbits
	.align	128
        .global         _Z6kernelPjS_
        .type           _Z6kernelPjS_,@function
        .size           _Z6kernelPjS_,(.L_x_1 - _Z6kernelPjS_)
        .other          _Z6kernelPjS_,@"STO_CUDA_ENTRY STV_DEFAULT"
_Z6kernelPjS_:
.text._Z6kernelPjS_:
[----:B------:R-:W-:Y:S01]  /*0000*/  LDC R1, c[0x0][0x37c] ;  /* 0x0000df00ff017b82 */ /* 0x000fe20000000800 */
[----:B------:R-:W0:Y:S01]  /*0010*/  S2R R5, SR_LANEID ;  /* 0x0000000000057919 */ /* 0x000e220000000000 */
[----:B------:R-:W-:-:S06]  /*0020*/  VOTEU.ANY UR6, UPT, PT ;  /* 0x0000000000067886 */ /* 0x000fcc00038e0100 */
[----:B------:R-:W1:Y:S01]  /*0030*/  LDC.64 R2, c[0x0][0x388] ;  /* 0x0000e200ff027b82 */ /* 0x000e620000000a00 */
[----:B------:R-:W0:Y:S01]  /*0040*/  FLO.U32 R0, UR6 ;  /* 0x0000000600007d00 */ /* 0x000e2200080e0000 */
[----:B------:R-:W1:Y:S07]  /*0050*/  LDCU.64 UR4, c[0x0][0x358] ;  /* 0x00006b00ff0477ac */ /* 0x000e6e0008000a00 */
[----:B------:R-:W1:Y:S01]  /*0060*/  POPC R9, UR6 ;  /* 0x0000000600097d09 */ /* 0x000e620008000000 */
[----:B0-----:R-:W-:Y:S01]  /*0070*/  ISETP.EQ.U32.AND P0, PT, R0, R5, PT ;  /* 0x000000050000720c */ /* 0x001fe20003f02070 */
[----:B------:R-:W0:Y:S01]  /*0080*/  S2R R6, SR_LTMASK ;  /* 0x0000000000067919 */ /* 0x000e220000003900 */
[----:B------:R-:W2:Y:S11]  /*0090*/  LDC.64 R4, c[0x0][0x380] ;  /* 0x0000e000ff047b82 */ /* 0x000eb60000000a00 */
[----:B-1----:R-:W3:Y:S01]  /*00a0*/  @P0 ATOMG.E.ADD.STRONG.GPU PT, R3, desc[UR4][R2.64], R9 ;  /* 0x80000009020309a8 */ /* 0x002ee200081ef104 */
[----:B------:R-:W2:Y:S01]  /*00b0*/  S2R R7, SR_TID.X ;  /* 0x0000000000077919 */ /* 0x000ea20000002100 */
[----:B0-----:R-:W-:-:S04]  /*00c0*/  LOP3.LUT R6, R6, UR6, RZ, 0xc0, !PT ;  /* 0x0000000606067c12 */ /* 0x001fc8000f8ec0ff */
[----:B------:R-:W0:Y:S01]  /*00d0*/  POPC R11, R6 ;  /* 0x00000006000b7309 */ /* 0x000e220000000000 */
[----:B--2---:R-:W-:Y:S01]  /*00e0*/  IMAD.WIDE.U32 R4, R7, 0x4, R4 ;  /* 0x0000000407047825 */ /* 0x004fe200078e0004 */
[----:B---3--:R-:W0:Y:S02]  /*00f0*/  SHFL.IDX PT, R0, R3, R0, 0x1f ;  /* 0x00001f0003007589 */ /* 0x008e2400000e0000 */
[----:B0-----:R-:W-:-:S05]  /*0100*/  IADD3 R7, PT, PT, R0, R11, RZ ;  /* 0x0000000b00077210 */ /* 0x001fca0007ffe0ff */
[----:B------:R-:W-:Y:S01]  /*0110*/  STG.E desc[UR4][R4.64], R7 ;  /* 0x0000000704007986 */ /* 0x000fe2000c101904 */
[----:B------:R-:W-:Y:S05]  /*0120*/  EXIT ;  /* 0x000000000000794d */ /* 0x000fea0003800000 */
.L_x_0:
[----:B------:R-:W-:-:S00]  /*0130*/  BRA `(.L_x_0) ;  /* 0xfffffffc00fc7947 */ /* 0x000fc0000383ffff */
[----:B------:R-:W-:-:S00]  /*0140*/  NOP ;  /* 0x0000000000007918 */ /* 0x000fc00000000000 */
        /* <DEDUP_REMOVED lines=11> */
.L_x_1:


//--------------------- .nv.shared.reserved.0     --------------------------
	.section	.nv.shared.reserved.0,"aw",@nobits
	.weak		__nv_reservedSMEM_offset_0_alias
	.size		__nv_reservedSMEM_offset_0_alias, 0, 64
	.other		__nv_reservedSMEM_offset_0_alias,@"STO_CUDA_RESERVED_SHARED STV_DEFAULT"
__nv_reservedSMEM_offset_0_alias:
	.zero		0
	.zero		64


//--------------------- .nv.constant0._Z6kernelPjS_ --------------------------
	.section	.nv.constant0._Z6kernelPjS_,"a",@progbits
	.sectionflags	@""
	.align	4
.nv.constant0._Z6kernelPjS_:
	.zero		912


//--------------------- SYMBOLS --------------------------

	.type		.nv.reservedSmem.offset0,@object
	.size		.nv.reservedSmem.offset0,0x4
